//
// Generated by NVIDIA NVVM Compiler
//
// Compiler Build ID: CL-36424714
// Cuda compilation tools, release 13.0, V13.0.88
// Based on NVVM 20.0.0
//

.version 9.0
.target sm_100
.address_size 64

	// .globl	_Z19butterflyStepKernelP6float2ib
.global .align 4 .b8 __cudart_i2opi_f[24] = {65, 144, 67, 60, 153, 149, 98, 219, 192, 221, 52, 245, 209, 87, 39, 252, 41, 21, 68, 78, 110, 131, 249, 162};

.visible .entry _Z19butterflyStepKernelP6float2ib(
	.param .u64 .ptr .align 1 _Z19butterflyStepKernelP6float2ib_param_0,
	.param .u32 _Z19butterflyStepKernelP6float2ib_param_1,
	.param .u8 _Z19butterflyStepKernelP6float2ib_param_2
)
{
	.local .align 4 .b8 	__local_depot0[28];
	.reg .b64 	%SP;
	.reg .b64 	%SPL;
	.reg .pred 	%p<19>;
	.reg .b16 	%rs<2>;
	.reg .b32 	%r<87>;
	.reg .b32 	%f<66>;
	.reg .b64 	%rd<45>;
	.reg .b64 	%fd<5>;

	mov.u64 	%SPL, __local_depot0;
	ld.param.u64 	%rd16, [_Z19butterflyStepKernelP6float2ib_param_0];
	ld.param.u32 	%r30, [_Z19butterflyStepKernelP6float2ib_param_1];
	ld.param.s8 	%rs1, [_Z19butterflyStepKernelP6float2ib_param_2];
	add.u64 	%rd1, %SPL, 0;
	mov.u32 	%r31, %ctaid.x;
	mov.u32 	%r32, %ntid.x;
	mov.u32 	%r33, %tid.x;
	mad.lo.s32 	%r1, %r31, %r32, %r33;
	shr.u32 	%r34, %r30, 31;
	add.s32 	%r35, %r30, %r34;
	shr.s32 	%r2, %r35, 1;
	setp.ge.s32 	%p1, %r1, %r2;
	@%p1 bra 	$L__BB0_18;
	cvt.rn.f32.s32 	%f11, %r1;
	mul.f32 	%f12, %f11, 0f40C90FDB;
	cvt.rn.f32.s32 	%f13, %r30;
	div.rn.f32 	%f14, %f12, %f13;
	setp.eq.s16 	%p2, %rs1, 0;
	neg.f32 	%f15, %f14;
	selp.f32 	%f1, %f14, %f15, %p2;
	mul.f32 	%f16, %f1, 0f3F22F983;
	cvt.rni.s32.f32 	%r86, %f16;
	cvt.rn.f32.s32 	%f17, %r86;
	fma.rn.f32 	%f18, %f17, 0fBFC90FDA, %f1;
	fma.rn.f32 	%f19, %f17, 0fB3A22168, %f18;
	fma.rn.f32 	%f65, %f17, 0fA7C234C5, %f19;
	abs.f32 	%f3, %f1;
	setp.ltu.f32 	%p3, %f3, 0f47CE4780;
	mov.u32 	%r82, %r86;
	mov.f32 	%f64, %f65;
	@%p3 bra 	$L__BB0_9;
	setp.neu.f32 	%p4, %f3, 0f7F800000;
	@%p4 bra 	$L__BB0_4;
	mov.f32 	%f22, 0f00000000;
	mul.rn.f32 	%f64, %f1, %f22;
	mov.b32 	%r82, 0;
	bra.uni 	$L__BB0_9;
$L__BB0_4:
	mov.b32 	%r4, %f1;
	shl.b32 	%r37, %r4, 8;
	or.b32  	%r5, %r37, -2147483648;
	mov.b64 	%rd41, 0;
	mov.b32 	%r79, 0;
	mov.u64 	%rd39, __cudart_i2opi_f;
	mov.u64 	%rd40, %rd1;
$L__BB0_5:
	.pragma "nounroll";
	ld.global.nc.u32 	%r38, [%rd39];
	mad.wide.u32 	%rd20, %r38, %r5, %rd41;
	shr.u64 	%rd41, %rd20, 32;
	st.local.u32 	[%rd40], %rd20;
	add.s32 	%r79, %r79, 1;
	add.s64 	%rd40, %rd40, 4;
	add.s64 	%rd39, %rd39, 4;
	setp.ne.s32 	%p5, %r79, 6;
	@%p5 bra 	$L__BB0_5;
	shr.u32 	%r39, %r4, 23;
	st.local.u32 	[%rd1+24], %rd41;
	and.b32  	%r8, %r39, 31;
	and.b32  	%r40, %r39, 224;
	add.s32 	%r41, %r40, -128;
	shr.u32 	%r42, %r41, 5;
	mul.wide.u32 	%rd21, %r42, 4;
	sub.s64 	%rd8, %rd1, %rd21;
	ld.local.u32 	%r80, [%rd8+24];
	ld.local.u32 	%r81, [%rd8+20];
	setp.eq.s32 	%p6, %r8, 0;
	@%p6 bra 	$L__BB0_8;
	shf.l.wrap.b32 	%r80, %r81, %r80, %r8;
	ld.local.u32 	%r43, [%rd8+16];
	shf.l.wrap.b32 	%r81, %r43, %r81, %r8;
$L__BB0_8:
	shr.u32 	%r44, %r80, 30;
	shf.l.wrap.b32 	%r45, %r81, %r80, 2;
	shl.b32 	%r46, %r81, 2;
	shr.u32 	%r47, %r45, 31;
	add.s32 	%r48, %r47, %r44;
	neg.s32 	%r49, %r48;
	setp.lt.s32 	%p7, %r4, 0;
	selp.b32 	%r82, %r49, %r48, %p7;
	xor.b32  	%r50, %r45, %r4;
	shr.s32 	%r51, %r45, 31;
	xor.b32  	%r52, %r51, %r45;
	xor.b32  	%r53, %r51, %r46;
	cvt.u64.u32 	%rd22, %r52;
	shl.b64 	%rd23, %rd22, 32;
	cvt.u64.u32 	%rd24, %r53;
	or.b64  	%rd25, %rd23, %rd24;
	cvt.rn.f64.s64 	%fd1, %rd25;
	mul.f64 	%fd2, %fd1, 0d3BF921FB54442D19;
	cvt.rn.f32.f64 	%f20, %fd2;
	neg.f32 	%f21, %f20;
	setp.lt.s32 	%p8, %r50, 0;
	selp.f32 	%f64, %f21, %f20, %p8;
$L__BB0_9:
	setp.ltu.f32 	%p9, %f3, 0f47CE4780;
	add.s32 	%r55, %r82, 1;
	mul.rn.f32 	%f23, %f64, %f64;
	and.b32  	%r56, %r82, 1;
	setp.eq.b32 	%p10, %r56, 1;
	selp.f32 	%f24, %f64, 0f3F800000, %p10;
	fma.rn.f32 	%f25, %f23, %f24, 0f00000000;
	fma.rn.f32 	%f26, %f23, 0f37CBAC00, 0fBAB607ED;
	selp.f32 	%f27, 0fB94D4153, %f26, %p10;
	selp.f32 	%f28, 0f3C0885E4, 0f3D2AAABB, %p10;
	fma.rn.f32 	%f29, %f27, %f23, %f28;
	selp.f32 	%f30, 0fBE2AAAA8, 0fBEFFFFFF, %p10;
	fma.rn.f32 	%f31, %f29, %f23, %f30;
	fma.rn.f32 	%f32, %f31, %f25, %f24;
	and.b32  	%r57, %r55, 2;
	setp.eq.s32 	%p11, %r57, 0;
	mov.f32 	%f33, 0f00000000;
	sub.f32 	%f34, %f33, %f32;
	selp.f32 	%f7, %f32, %f34, %p11;
	@%p9 bra 	$L__BB0_17;
	setp.neu.f32 	%p12, %f3, 0f7F800000;
	@%p12 bra 	$L__BB0_12;
	mov.f32 	%f37, 0f00000000;
	mul.rn.f32 	%f65, %f1, %f37;
	mov.b32 	%r86, 0;
	bra.uni 	$L__BB0_17;
$L__BB0_12:
	mov.b32 	%r17, %f1;
	shl.b32 	%r59, %r17, 8;
	or.b32  	%r18, %r59, -2147483648;
	mov.b64 	%rd44, 0;
	mov.b32 	%r83, 0;
	mov.u64 	%rd42, __cudart_i2opi_f;
	mov.u64 	%rd43, %rd1;
$L__BB0_13:
	.pragma "nounroll";
	ld.global.nc.u32 	%r60, [%rd42];
	mad.wide.u32 	%rd28, %r60, %r18, %rd44;
	shr.u64 	%rd44, %rd28, 32;
	st.local.u32 	[%rd43], %rd28;
	add.s32 	%r83, %r83, 1;
	add.s64 	%rd43, %rd43, 4;
	add.s64 	%rd42, %rd42, 4;
	setp.ne.s32 	%p13, %r83, 6;
	@%p13 bra 	$L__BB0_13;
	shr.u32 	%r61, %r17, 23;
	st.local.u32 	[%rd1+24], %rd44;
	and.b32  	%r21, %r61, 31;
	and.b32  	%r62, %r61, 224;
	add.s32 	%r63, %r62, -128;
	shr.u32 	%r64, %r63, 5;
	mul.wide.u32 	%rd29, %r64, 4;
	sub.s64 	%rd15, %rd1, %rd29;
	ld.local.u32 	%r84, [%rd15+24];
	ld.local.u32 	%r85, [%rd15+20];
	setp.eq.s32 	%p14, %r21, 0;
	@%p14 bra 	$L__BB0_16;
	shf.l.wrap.b32 	%r84, %r85, %r84, %r21;
	ld.local.u32 	%r65, [%rd15+16];
	shf.l.wrap.b32 	%r85, %r65, %r85, %r21;
$L__BB0_16:
	shr.u32 	%r66, %r84, 30;
	shf.l.wrap.b32 	%r67, %r85, %r84, 2;
	shl.b32 	%r68, %r85, 2;
	shr.u32 	%r69, %r67, 31;
	add.s32 	%r70, %r69, %r66;
	neg.s32 	%r71, %r70;
	setp.lt.s32 	%p15, %r17, 0;
	selp.b32 	%r86, %r71, %r70, %p15;
	xor.b32  	%r72, %r67, %r17;
	shr.s32 	%r73, %r67, 31;
	xor.b32  	%r74, %r73, %r67;
	xor.b32  	%r75, %r73, %r68;
	cvt.u64.u32 	%rd30, %r74;
	shl.b64 	%rd31, %rd30, 32;
	cvt.u64.u32 	%rd32, %r75;
	or.b64  	%rd33, %rd31, %rd32;
	cvt.rn.f64.s64 	%fd3, %rd33;
	mul.f64 	%fd4, %fd3, 0d3BF921FB54442D19;
	cvt.rn.f32.f64 	%f35, %fd4;
	neg.f32 	%f36, %f35;
	setp.lt.s32 	%p16, %r72, 0;
	selp.f32 	%f65, %f36, %f35, %p16;
$L__BB0_17:
	mul.rn.f32 	%f38, %f65, %f65;
	and.b32  	%r77, %r86, 1;
	setp.eq.b32 	%p17, %r77, 1;
	selp.f32 	%f39, 0f3F800000, %f65, %p17;
	fma.rn.f32 	%f40, %f38, %f39, 0f00000000;
	fma.rn.f32 	%f41, %f38, 0f37CBAC00, 0fBAB607ED;
	selp.f32 	%f42, %f41, 0fB94D4153, %p17;
	selp.f32 	%f43, 0f3D2AAABB, 0f3C0885E4, %p17;
	fma.rn.f32 	%f44, %f42, %f38, %f43;
	selp.f32 	%f45, 0fBEFFFFFF, 0fBE2AAAA8, %p17;
	fma.rn.f32 	%f46, %f44, %f38, %f45;
	fma.rn.f32 	%f47, %f46, %f40, %f39;
	and.b32  	%r78, %r86, 2;
	setp.eq.s32 	%p18, %r78, 0;
	mov.f32 	%f48, 0f00000000;
	sub.f32 	%f49, %f48, %f47;
	selp.f32 	%f50, %f47, %f49, %p18;
	cvta.to.global.u64 	%rd34, %rd16;
	mul.wide.s32 	%rd35, %r1, 8;
	add.s64 	%rd36, %rd34, %rd35;
	ld.global.v2.f32 	{%f51, %f52}, [%rd36];
	mul.wide.s32 	%rd37, %r2, 8;
	add.s64 	%rd38, %rd36, %rd37;
	ld.global.v2.f32 	{%f53, %f54}, [%rd38];
	mul.f32 	%f55, %f7, %f53;
	mul.f32 	%f56, %f54, %f50;
	sub.f32 	%f57, %f55, %f56;
	mul.f32 	%f58, %f53, %f50;
	fma.rn.f32 	%f59, %f7, %f54, %f58;
	add.f32 	%f60, %f51, %f57;
	add.f32 	%f61, %f52, %f59;
	st.global.v2.f32 	[%rd36], {%f60, %f61};
	sub.f32 	%f62, %f51, %f57;
	sub.f32 	%f63, %f52, %f59;
	st.global.v2.f32 	[%rd38], {%f62, %f63};
$L__BB0_18:
	ret;

}


// ===== COMPILED SASS (sm_100) =====

	.target	sm_100

	.elftype	@"ET_EXEC"


//--------------------- .note.nv.tkinfo           --------------------------
	.section	.note.nv.tkinfo,"",@"SHT_NOTE"
	.sectionflags	@"SHF_NOTE_NV_TKINFO"
	.tkinfo
        /*0018*/ 	.word	0x00000002
        /*0030*/ 	.string	""
        /*0030*/ 	.string	"ptxas"
        /*0030*/ 	.string	"Cuda compilation tools, release 13.0, V13.0.88"
        /*0030*/ 	.string	"Build cuda_13.0.r13.0/compiler.36424714_0"
        /*0030*/ 	.string	"-arch sm_100 -m 64 "



//--------------------- .note.nv.cuinfo           --------------------------
	.section	.note.nv.cuinfo,"",@"SHT_NOTE"
	.sectionflags	@"SHF_NOTE_NV_CUINFO"
        /*0018*/ 	.short	0x0002
        /*001a*/ 	.short	0x0064
        /*001c*/ 	.short	0x0082
	.zero		2


//--------------------- .nv.info                  --------------------------
	.section	.nv.info,"",@"SHT_CUDA_INFO"
	.align	4


	//----- nvinfo : EIATTR_REGCOUNT
	.align		4
        /*0000*/ 	.byte	0x04, 0x2f
        /*0002*/ 	.short	(.L_2 - .L_1)
	.align		4
.L_1:
        /*0004*/ 	.word	index@(_Z19butterflyStepKernelP6float2ib)
        /*0008*/ 	.word	0x00000014


	//----- nvinfo : EIATTR_FRAME_SIZE
	.align		4
.L_2:
        /*000c*/ 	.byte	0x04, 0x11
        /*000e*/ 	.short	(.L_4 - .L_3)
	.align		4
.L_3:
        /*0010*/ 	.word	index@($__internal_0_$__cuda_sm3x_div_rn_noftz_f32_slowpath)
        /*0014*/ 	.word	0x00000020


	//----- nvinfo : EIATTR_FRAME_SIZE
	.align		4
.L_4:
        /*0018*/ 	.byte	0x04, 0x11
        /*001a*/ 	.short	(.L_6 - .L_5)
	.align		4
.L_5:
        /*001c*/ 	.word	index@(_Z19butterflyStepKernelP6float2ib)
        /*0020*/ 	.word	0x00000020


	//----- nvinfo : EIATTR_MIN_STACK_SIZE
	.align		4
.L_6:
        /*0024*/ 	.byte	0x04, 0x12
        /*0026*/ 	.short	(.L_8 - .L_7)
	.align		4
.L_7:
        /*0028*/ 	.word	index@(_Z19butterflyStepKernelP6float2ib)
        /*002c*/ 	.word	0x00000020
.L_8:


//--------------------- .nv.compat                --------------------------
	.section	.nv.compat,"",@"SHT_CUDA_COMPAT_INFO"
	.align	4
        /*0000*/ 	.byte	0x02, 0x09, 0x00, 0x00, 0x02, 0x02, 0x01, 0x00, 0x02, 0x05, 0x05, 0x00, 0x03, 0x07, 0x01, 0x01
        /*0010*/ 	.byte	0x02, 0x03, 0x00, 0x00, 0x02, 0x06, 0x01, 0x00, 0x04, 0x0b, 0x08, 0x00, 0x01, 0x00, 0x00, 0x00
        /*0020*/ 	.byte	0x00, 0x00, 0x00, 0x00


//--------------------- .nv.info._Z19butterflyStepKernelP6float2ib --------------------------
	.section	.nv.info._Z19butterflyStepKernelP6float2ib,"",@"SHT_CUDA_INFO"
	.sectionflags	@""
	.align	4


	//----- nvinfo : EIATTR_CUDA_API_VERSION
	.align		4
        /*0000*/ 	.byte	0x04, 0x37
        /*0002*/ 	.short	(.L_10 - .L_9)
.L_9:
        /*0004*/ 	.word	0x00000082


	//----- nvinfo : EIATTR_KPARAM_INFO
	.align		4
.L_10:
        /*0008*/ 	.byte	0x04, 0x17
        /*000a*/ 	.short	(.L_12 - .L_11)
.L_11:
        /*000c*/ 	.word	0x00000000
        /*0010*/ 	.short	0x0002
        /*0012*/ 	.short	0x000c
        /*0014*/ 	.byte	0x00, 0xf0, 0x05, 0x00


	//----- nvinfo : EIATTR_KPARAM_INFO
	.align		4
.L_12:
        /*0018*/ 	.byte	0x04, 0x17
        /*001a*/ 	.short	(.L_14 - .L_13)
.L_13:
        /*001c*/ 	.word	0x00000000
        /*0020*/ 	.short	0x0001
        /*0022*/ 	.short	0x0008
        /*0024*/ 	.byte	0x00, 0xf0, 0x11, 0x00


	//----- nvinfo : EIATTR_KPARAM_INFO
	.align		4
.L_14:
        /*0028*/ 	.byte	0x04, 0x17
        /*002a*/ 	.short	(.L_16 - .L_15)
.L_15:
        /*002c*/ 	.word	0x00000000
        /*0030*/ 	.short	0x0000
        /*0032*/ 	.short	0x0000
        /*0034*/ 	.byte	0x00, 0xf5, 0x21, 0x00


	//----- nvinfo : EIATTR_SPARSE_MMA_MASK
	.align		4
.L_16:
        /*0038*/ 	.byte	0x03, 0x50
        /*003a*/ 	.short	0x0000


	//----- nvinfo : EIATTR_MAXREG_COUNT
	.align		4
        /*003c*/ 	.byte	0x03, 0x1b
        /*003e*/ 	.short	0x00ff


	//----- nvinfo : EIATTR_MERCURY_ISA_VERSION
	.align		4
        /*0040*/ 	.byte	0x03, 0x5f
        /*0042*/ 	.short	0x0101


	//----- nvinfo : EIATTR_VRC_CTA_INIT_COUNT
	.align		4
        /*0044*/ 	.byte	0x02, 0x4a
	.zero		1
	.zero		1


	//----- nvinfo : EIATTR_EXIT_INSTR_OFFSETS
	.align		4
        /*0048*/ 	.byte	0x04, 0x1c
        /*004a*/ 	.short	(.L_18 - .L_17)


	//   ....[0]....
.L_17:
        /*004c*/ 	.word	0x000000a0


	//   ....[1]....
        /*0050*/ 	.word	0x00000cf0


	//----- nvinfo : EIATTR_CRS_STACK_SIZE
	.align		4
.L_18:
        /*0054*/ 	.byte	0x04, 0x1e
        /*0056*/ 	.short	(.L_20 - .L_19)
.L_19:
        /*0058*/ 	.word	0x00000000


	//----- nvinfo : EIATTR_CBANK_PARAM_SIZE
	.align		4
.L_20:
        /*005c*/ 	.byte	0x03, 0x19
        /*005e*/ 	.short	0x000d


	//----- nvinfo : EIATTR_PARAM_CBANK
	.align		4
        /*0060*/ 	.byte	0x04, 0x0a
        /*0062*/ 	.short	(.L_22 - .L_21)
	.align		4
.L_21:
        /*0064*/ 	.word	index@(.nv.constant0._Z19butterflyStepKernelP6float2ib)
        /*0068*/ 	.short	0x0380
        /*006a*/ 	.short	0x000d


	//----- nvinfo : EIATTR_SW_WAR
	.align		4
.L_22:
        /*006c*/ 	.byte	0x04, 0x36
        /*006e*/ 	.short	(.L_24 - .L_23)
.L_23:
        /*0070*/ 	.word	0x00000008
.L_24:


//--------------------- .nv.callgraph             --------------------------
	.section	.nv.callgraph,"",@"SHT_CUDA_CALLGRAPH"
	.align	4
	.sectionentsize	8
	.align		4
        /*0000*/ 	.word	0x00000000
	.align		4
        /*0004*/ 	.word	0xffffffff
	.align		4
        /*0008*/ 	.word	0x00000000
	.align		4
        /*000c*/ 	.word	0xfffffffe
	.align		4
        /*0010*/ 	.word	0x00000000
	.align		4
        /*0014*/ 	.word	0xfffffffd
	.align		4
        /*0018*/ 	.word	0x00000000
	.align		4
        /*001c*/ 	.word	0xfffffffc


//--------------------- .nv.constant4             --------------------------
	.section	.nv.constant4,"a",@progbits
	.align	8
	.align		8
.nv.constant4:
        /*0000*/ 	.dword	__cudart_i2opi_f


//--------------------- .text._Z19butterflyStepKernelP6float2ib --------------------------
	.section	.text._Z19butterflyStepKernelP6float2ib,"ax",@progbits
	.align	128
        .global         _Z19butterflyStepKernelP6float2ib
        .type           _Z19butterflyStepKernelP6float2ib,@function
        .size           _Z19butterflyStepKernelP6float2ib,(.L_x_20 - _Z19butterflyStepKernelP6float2ib)
        .other          _Z19butterflyStepKernelP6float2ib,@"STO_CUDA_ENTRY STV_DEFAULT"
_Z19butterflyStepKernelP6float2ib:
.text._Z19butterflyStepKernelP6float2ib:
[----:B------:R-:W0:Y:S01]  /*0000*/  LDC R1, c[0x0][0x37c] ;  /* 0x0000df00ff017b82 */ /* 0x000e220000000800 */
[----:B------:R-:W1:Y:S07]  /*0010*/  S2R R0, SR_TID.X ;  /* 0x0000000000007919 */ /* 0x000e6e0000002100 */
[----:B------:R-:W2:Y:S01]  /*0020*/  LDC R3, c[0x0][0x388] ;  /* 0x0000e200ff037b82 */ /* 0x000ea20000000800 */
[----:B0-----:R-:W-:-:S07]  /*0030*/  VIADD R1, R1, 0xffffffe0 ;  /* 0xffffffe001017836 */ /* 0x001fce0000000000 */
[----:B------:R-:W1:Y:S08]  /*0040*/  S2UR UR4, SR_CTAID.X ;  /* 0x00000000000479c3 */ /* 0x000e700000002500 */
[----:B------:R-:W1:Y:S01]  /*0050*/  LDC R5, c[0x0][0x360] ;  /* 0x0000d800ff057b82 */ /* 0x000e620000000800 */
[----:B--2---:R-:W-:-:S04]  /*0060*/  LEA.HI R10, R3, R3, RZ, 0x1 ;  /* 0x00000003030a7211 */ /* 0x004fc800078f08ff */
[----:B------:R-:W-:Y:S01]  /*0070*/  SHF.R.S32.HI R10, RZ, 0x1, R10 ;  /* 0x00000001ff0a7819 */ /* 0x000fe2000001140a */
[----:B-1----:R-:W-:-:S05]  /*0080*/  IMAD R5, R5, UR4, R0 ;  /* 0x0000000405057c24 */ /* 0x002fca000f8e0200 */
[----:B------:R-:W-:-:S13]  /*0090*/  ISETP.GE.AND P0, PT, R5, R10, PT ;  /* 0x0000000a0500720c */ /* 0x000fda0003f06270 */
[----:B------:R-:W-:Y:S05]  /*00a0*/  @P0 EXIT ;  /* 0x000000000000094d */ /* 0x000fea0003800000 */
[----:B------:R-:W-:Y:S01]  /*00b0*/  I2FP.F32.S32 R3, R3 ;  /* 0x0000000300037245 */ /* 0x000fe20000201400 */
[----:B------:R-:W-:Y:S01]  /*00c0*/  BSSY.RECONVERGENT B0, `(.L_x_0) ;  /* 0x000000e000007945 */ /* 0x000fe20003800200 */
[----:B------:R-:W-:Y:S02]  /*00d0*/  I2FP.F32.S32 R0, R5 ;  /* 0x0000000500007245 */ /* 0x000fe40000201400 */
[----:B------:R-:W0:Y:S03]  /*00e0*/  MUFU.RCP R2, R3 ;  /* 0x0000000300027308 */ /* 0x000e260000001000 */
[----:B------:R-:W-:-:S05]  /*00f0*/  FMUL R0, R0, 6.2831854820251464844 ;  /* 0x40c90fdb00007820 */ /* 0x000fca0000400000 */
[----:B------:R-:W1:Y:S01]  /*0100*/  FCHK P0, R0, R3 ;  /* 0x0000000300007302 */ /* 0x000e620000000000 */
[----:B0-----:R-:W-:-:S04]  /*0110*/  FFMA R7, -R3, R2, 1 ;  /* 0x3f80000003077423 */ /* 0x001fc80000000102 */
[----:B------:R-:W-:-:S04]  /*0120*/  FFMA R7, R2, R7, R2 ;  /* 0x0000000702077223 */ /* 0x000fc80000000002 */
[----:B------:R-:W-:-:S04]  /*0130*/  FFMA R2, R0, R7, RZ ;  /* 0x0000000700027223 */ /* 0x000fc800000000ff */
[----:B------:R-:W-:-:S04]  /*0140*/  FFMA R4, -R3, R2, R0 ;  /* 0x0000000203047223 */ /* 0x000fc80000000100 */
[----:B------:R-:W-:Y:S01]  /*0150*/  FFMA R7, R7, R4, R2 ;  /* 0x0000000407077223 */ /* 0x000fe20000000002 */
[----:B-1----:R-:W-:Y:S06]  /*0160*/  @!P0 BRA `(.L_x_1) ;  /* 0x00000000000c8947 */ /* 0x002fec0003800000 */
[----:B------:R-:W-:-:S07]  /*0170*/  MOV R2, 0x190 ;  /* 0x0000019000027802 */ /* 0x000fce0000000f00 */
[----:B------:R-:W-:Y:S05]  /*0180*/  CALL.REL.NOINC `($__internal_0_$__cuda_sm3x_div_rn_noftz_f32_slowpath) ;  /* 0x0000000800dc7944 */ /* 0x000fea0003c00000 */
[----:B------:R-:W-:-:S07]  /*0190*/  IMAD.MOV.U32 R7, RZ, RZ, R0 ;  /* 0x000000ffff077224 */ /* 0x000fce00078e0000 */
.L_x_1:
[----:B------:R-:W-:Y:S05]  /*01a0*/  BSYNC.RECONVERGENT B0 ;  /* 0x0000000000007941 */ /* 0x000fea0003800200 */
.L_x_0:
[----:B------:R-:W0:Y:S01]  /*01b0*/  LDCU.U8 UR4, c[0x0][0x38c] ;  /* 0x00007180ff0477ac */ /* 0x000e220008000000 */
[----:B------:R-:W-:Y:S01]  /*01c0*/  BSSY.RECONVERGENT B0, `(.L_x_2) ;  /* 0x0000046000007945 */ /* 0x000fe20003800200 */
[----:B------:R-:W1:Y:S01]  /*01d0*/  LDCU.64 UR6, c[0x0][0x358] ;  /* 0x00006b00ff0677ac */ /* 0x000e620008000a00 */
[----:B0-----:R-:W-:-:S06]  /*01e0*/  UPRMT UR4, UR4, 0x8880, URZ ;  /* 0x0000888004047896 */ /* 0x001fcc00080000ff */
[----:B------:R-:W-:-:S04]  /*01f0*/  ISETP.NE.AND P0, PT, RZ, UR4, PT ;  /* 0x00000004ff007c0c */ /* 0x000fc8000bf05270 */
[----:B------:R-:W-:-:S04]  /*0200*/  FSEL R7, R7, -R7, !P0 ;  /* 0x8000000707077208 */ /* 0x000fc80004000000 */
[C---:B------:R-:W-:Y:S01]  /*0210*/  FSETP.GE.AND P0, PT, |R7|.reuse, 105615, PT ;  /* 0x47ce47800700780b */ /* 0x040fe20003f06200 */
[----:B------:R-:W-:-:S06]  /*0220*/  FMUL R0, R7, 0.63661974668502807617 ;  /* 0x3f22f98307007820 */ /* 0x000fcc0000400000 */
[----:B------:R-:W0:Y:S02]  /*0230*/  F2I.NTZ R0, R0 ;  /* 0x0000000000007305 */ /* 0x000e240000203100 */
[----:B0-----:R-:W-:Y:S01]  /*0240*/  I2FP.F32.S32 R2, R0 ;  /* 0x0000000000027245 */ /* 0x001fe20000201400 */
[----:B------:R-:W-:-:S04]  /*0250*/  IMAD.MOV.U32 R12, RZ, RZ, R0 ;  /* 0x000000ffff0c7224 */ /* 0x000fc800078e0000 */
[----:B------:R-:W-:-:S04]  /*0260*/  FFMA R3, R2, -1.5707962512969970703, R7 ;  /* 0xbfc90fda02037823 */ /* 0x000fc80000000007 */
[----:B------:R-:W-:-:S04]  /*0270*/  FFMA R3, R2, -7.5497894158615963534e-08, R3 ;  /* 0xb3a2216802037823 */ /* 0x000fc80000000003 */
[----:B------:R-:W-:-:S04]  /*0280*/  FFMA R11, R2, -5.3903029534742383927e-15, R3 ;  /* 0xa7c234c5020b7823 */ /* 0x000fc80000000003 */
[----:B------:R-:W-:Y:S01]  /*0290*/  IMAD.MOV.U32 R2, RZ, RZ, R11 ;  /* 0x000000ffff027224 */ /* 0x000fe200078e000b */
[----:B-1----:R-:W-:Y:S06]  /*02a0*/  @!P0 BRA `(.L_x_3) ;  /* 0x0000000000dc8947 */ /* 0x002fec0003800000 */
[----:B------:R-:W-:-:S13]  /*02b0*/  FSETP.NEU.AND P0, PT, |R7|, +INF , PT ;  /* 0x7f8000000700780b */ /* 0x000fda0003f0d200 */
[----:B------:R-:W-:Y:S01]  /*02c0*/  @!P0 FMUL R2, RZ, R7 ;  /* 0x00000007ff028220 */ /* 0x000fe20000400000 */
[----:B------:R-:W-:Y:S01]  /*02d0*/  @!P0 IMAD.MOV.U32 R0, RZ, RZ, RZ ;  /* 0x000000ffff008224 */ /* 0x000fe200078e00ff */
[----:B------:R-:W-:Y:S06]  /*02e0*/  @!P0 BRA `(.L_x_3) ;  /* 0x0000000000cc8947 */ /* 0x000fec0003800000 */
[----:B------:R-:W-:Y:S01]  /*02f0*/  IMAD.SHL.U32 R2, R7, 0x100, RZ ;  /* 0x0000010007027824 */ /* 0x000fe200078e00ff */
[----:B------:R-:W0:Y:S01]  /*0300*/  LDCU.64 UR8, c[0x4][URZ] ;  /* 0x01000000ff0877ac */ /* 0x000e220008000a00 */
[----:B------:R-:W-:Y:S02]  /*0310*/  IMAD.MOV.U32 R6, RZ, RZ, RZ ;  /* 0x000000ffff067224 */ /* 0x000fe400078e00ff */
[----:B------:R-:W-:Y:S01]  /*0320*/  IMAD.MOV.U32 R0, RZ, RZ, R1 ;  /* 0x000000ffff007224 */ /* 0x000fe200078e0001 */
[----:B------:R-:W-:Y:S01]  /*0330*/  LOP3.LUT R15, R2, 0x80000000, RZ, 0xfc, !PT ;  /* 0x80000000020f7812 */ /* 0x000fe200078efcff */
[----:B------:R-:W-:Y:S01]  /*0340*/  UMOV UR5, URZ ;  /* 0x000000ff00057c82 */ /* 0x000fe20008000000 */
[----:B------:R-:W-:-:S05]  /*0350*/  UMOV UR4, URZ ;  /* 0x000000ff00047c82 */ /* 0x000fca0008000000 */
.L_x_4:
[----:B0-----:R-:W-:Y:S02]  /*0360*/  IMAD.U32 R8, RZ, RZ, UR8 ;  /* 0x00000008ff087e24 */ /* 0x001fe4000f8e00ff */
[----:B------:R-:W-:-:S05]  /*0370*/  IMAD.U32 R9, RZ, RZ, UR9 ;  /* 0x00000009ff097e24 */ /* 0x000fca000f8e00ff */
[----:B------:R-:W2:Y:S01]  /*0380*/  LDG.E.CONSTANT R2, desc[UR6][R8.64] ;  /* 0x0000000608027981 */ /* 0x000ea2000c1e9900 */
[----:B------:R-:W-:Y:S02]  /*0390*/  UIADD3 UR8, UP0, UPT, UR8, 0x4, URZ ;  /* 0x0000000408087890 */ /* 0x000fe4000ff1e0ff */
[----:B------:R-:W-:Y:S02]  /*03a0*/  UIADD3 UR4, UPT, UPT, UR4, 0x1, URZ ;  /* 0x0000000104047890 */ /* 0x000fe4000fffe0ff */
[----:B------:R-:W-:Y:S02]  /*03b0*/  UIADD3.X UR9, UPT, UPT, URZ, UR9, URZ, UP0, !UPT ;  /* 0x00000009ff097290 */ /* 0x000fe400087fe4ff */
[----:B------:R-:W-:Y:S01]  /*03c0*/  UISETP.NE.AND UP0, UPT, UR4, 0x6, UPT ;  /* 0x000000060400788c */ /* 0x000fe2000bf05270 */
[----:B--2---:R-:W-:-:S03]  /*03d0*/  IMAD.WIDE.U32 R2, R2, R15, RZ ;  /* 0x0000000f02027225 */ /* 0x004fc600078e00ff */
[----:B------:R-:W-:-:S04]  /*03e0*/  IADD3 R13, P0, PT, R2, R6, RZ ;  /* 0x00000006020d7210 */ /* 0x000fc80007f1e0ff */
[----:B------:R-:W-:Y:S01]  /*03f0*/  IADD3.X R6, PT, PT, R3, UR5, RZ, P0, !PT ;  /* 0x0000000503067c10 */ /* 0x000fe200087fe4ff */
[----:B------:R0:W-:Y:S02]  /*0400*/  STL [R0], R13 ;  /* 0x0000000d00007387 */ /* 0x0001e40000100800 */
[----:B0-----:R-:W-:Y:S01]  /*0410*/  VIADD R0, R0, 0x4 ;  /* 0x0000000400007836 */ /* 0x001fe20000000000 */
[----:B------:R-:W-:Y:S06]  /*0420*/  BRA.U UP0, `(.L_x_4) ;  /* 0xfffffffd00cc7547 */ /* 0x000fec000b83ffff */
[----:B------:R-:W-:Y:S01]  /*0430*/  SHF.R.U32.HI R4, RZ, 0x17, R7 ;  /* 0x00000017ff047819 */ /* 0x000fe20000011607 */
[----:B------:R0:W-:Y:S03]  /*0440*/  STL [R1+0x18], R6 ;  /* 0x0000180601007387 */ /* 0x0001e60000100800 */
[C---:B------:R-:W-:Y:S02]  /*0450*/  LOP3.LUT R0, R4.reuse, 0xe0, RZ, 0xc0, !PT ;  /* 0x000000e004007812 */ /* 0x040fe400078ec0ff */
[----:B------:R-:W-:-:S03]  /*0460*/  LOP3.LUT P0, RZ, R4, 0x1f, RZ, 0xc0, !PT ;  /* 0x0000001f04ff7812 */ /* 0x000fc6000780c0ff */
[----:B------:R-:W-:-:S05]  /*0470*/  VIADD R0, R0, 0xffffff80 ;  /* 0xffffff8000007836 */ /* 0x000fca0000000000 */
[----:B------:R-:W-:-:S05]  /*0480*/  SHF.R.U32.HI R0, RZ, 0x5, R0 ;  /* 0x00000005ff007819 */ /* 0x000fca0000011600 */
[----:B------:R-:W-:-:S05]  /*0490*/  IMAD R13, R0, -0x4, R1 ;  /* 0xfffffffc000d7824 */ /* 0x000fca00078e0201 */
[----:B------:R-:W2:Y:S04]  /*04a0*/  LDL R0, [R13+0x18] ;  /* 0x000018000d007983 */ /* 0x000ea80000100800 */
[----:B------:R-:W2:Y:S04]  /*04b0*/  LDL R3, [R13+0x14] ;  /* 0x000014000d037983 */ /* 0x000ea80000100800 */
[----:B------:R-:W3:Y:S01]  /*04c0*/  @P0 LDL R2, [R13+0x10] ;  /* 0x000010000d020983 */ /* 0x000ee20000100800 */
[----:B------:R-:W-:Y:S01]  /*04d0*/  LOP3.LUT R4, R4, 0x1f, RZ, 0xc0, !PT ;  /* 0x0000001f04047812 */ /* 0x000fe200078ec0ff */
[----:B------:R-:W-:Y:S01]  /*04e0*/  UMOV UR4, 0x54442d19 ;  /* 0x54442d1900047882 */ /* 0x000fe20000000000 */
[----:B------:R-:W-:-:S02]  /*04f0*/  UMOV UR5, 0x3bf921fb ;  /* 0x3bf921fb00057882 */ /* 0x000fc40000000000 */
[-C--:B--2---:R-:W-:Y:S02]  /*0500*/  @P0 SHF.L.W.U32.HI R0, R3, R4.reuse, R0 ;  /* 0x0000000403000219 */ /* 0x084fe40000010e00 */
[----:B---3--:R-:W-:Y:S02]  /*0510*/  @P0 SHF.L.W.U32.HI R3, R2, R4, R3 ;  /* 0x0000000402030219 */ /* 0x008fe40000010e03 */
[----:B------:R-:W-:Y:S02]  /*0520*/  ISETP.GE.AND P0, PT, R7, RZ, PT ;  /* 0x000000ff0700720c */ /* 0x000fe40003f06270 */
[C---:B------:R-:W-:Y:S01]  /*0530*/  SHF.L.W.U32.HI R2, R3.reuse, 0x2, R0 ;  /* 0x0000000203027819 */ /* 0x040fe20000010e00 */
[----:B------:R-:W-:-:S03]  /*0540*/  IMAD.SHL.U32 R3, R3, 0x4, RZ ;  /* 0x0000000403037824 */ /* 0x000fc600078e00ff */
[----:B------:R-:W-:-:S04]  /*0550*/  SHF.R.S32.HI R4, RZ, 0x1f, R2 ;  /* 0x0000001fff047819 */ /* 0x000fc80000011402 */
[C---:B------:R-:W-:Y:S02]  /*0560*/  LOP3.LUT R8, R4.reuse, R3, RZ, 0x3c, !PT ;  /* 0x0000000304087212 */ /* 0x040fe400078e3cff */
[----:B------:R-:W-:Y:S02]  /*0570*/  LOP3.LUT R9, R4, R2, RZ, 0x3c, !PT ;  /* 0x0000000204097212 */ /* 0x000fe400078e3cff */
[----:B------:R-:W-:Y:S02]  /*0580*/  SHF.R.U32.HI R3, RZ, 0x1e, R0 ;  /* 0x0000001eff037819 */ /* 0x000fe40000011600 */
[C---:B------:R-:W-:Y:S02]  /*0590*/  LOP3.LUT R4, R2.reuse, R7, RZ, 0x3c, !PT ;  /* 0x0000000702047212 */ /* 0x040fe400078e3cff */
[----:B------:R-:W1:Y:S01]  /*05a0*/  I2F.F64.S64 R8, R8 ;  /* 0x0000000800087312 */ /* 0x000e620000301c00 */
[----:B------:R-:W-:Y:S02]  /*05b0*/  LEA.HI R0, R2, R3, RZ, 0x1 ;  /* 0x0000000302007211 */ /* 0x000fe400078f08ff */
[----:B------:R-:W-:-:S03]  /*05c0*/  ISETP.GE.AND P1, PT, R4, RZ, PT ;  /* 0x000000ff0400720c */ /* 0x000fc60003f26270 */
[----:B------:R-:W-:-:S04]  /*05d0*/  IMAD.MOV R2, RZ, RZ, -R0 ;  /* 0x000000ffff027224 */ /* 0x000fc800078e0a00 */
[----:B------:R-:W-:Y:S01]  /*05e0*/  @!P0 IMAD.MOV.U32 R0, RZ, RZ, R2 ;  /* 0x000000ffff008224 */ /* 0x000fe200078e0002 */
[----:B-1----:R-:W-:-:S10]  /*05f0*/  DMUL R14, R8, UR4 ;  /* 0x00000004080e7c28 */ /* 0x002fd40008000000 */
[----:B------:R-:W1:Y:S02]  /*0600*/  F2F.F32.F64 R14, R14 ;  /* 0x0000000e000e7310 */ /* 0x000e640000301000 */
[----:B01----:R-:W-:-:S07]  /*0610*/  FSEL R2, -R14, R14, !P1 ;  /* 0x0000000e0e027208 */ /* 0x003fce0004800100 */
.L_x_3:
[----:B------:R-:W-:Y:S05]  /*0620*/  BSYNC.RECONVERGENT B0 ;  /* 0x0000000000007941 */ /* 0x000fea0003800200 */
.L_x_2:
[----:B------:R-:W-:Y:S01]  /*0630*/  LOP3.LUT R6, R0, 0x1, RZ, 0xc0, !PT ;  /* 0x0000000100067812 */ /* 0x000fe200078ec0ff */
[----:B------:R-:W-:Y:S02]  /*0640*/  IMAD.MOV.U32 R14, RZ, RZ, 0x37cbac00 ;  /* 0x37cbac00ff0e7424 */ /* 0x000fe400078e00ff */
[----:B------:R-:W-:Y:S01]  /*0650*/  FMUL R3, R2, R2 ;  /* 0x0000000202037220 */ /* 0x000fe20000400000 */
[----:B------:R-:W-:Y:S01]  /*0660*/  VIADD R0, R0, 0x1 ;  /* 0x0000000100007836 */ /* 0x000fe20000000000 */
[----:B------:R-:W-:Y:S01]  /*0670*/  ISETP.NE.U32.AND P0, PT, R6, 0x1, PT ;  /* 0x000000010600780c */ /* 0x000fe20003f05070 */
[----:B------:R-:W-:Y:S02]  /*0680*/  IMAD.MOV.U32 R6, RZ, RZ, 0x3c0885e4 ;  /* 0x3c0885e4ff067424 */ /* 0x000fe400078e00ff */
[----:B------:R-:W-:Y:S01]  /*0690*/  FFMA R4, R3, R14, -0.0013887860113754868507 ;  /* 0xbab607ed03047423 */ /* 0x000fe2000000000e */
[----:B------:R-:W-:Y:S01]  /*06a0*/  IMAD.MOV.U32 R9, RZ, RZ, 0x3e2aaaa8 ;  /* 0x3e2aaaa8ff097424 */ /* 0x000fe200078e00ff */
[----:B------:R-:W-:Y:S01]  /*06b0*/  LOP3.LUT P1, RZ, R0, 0x2, RZ, 0xc0, !PT ;  /* 0x0000000200ff7812 */ /* 0x000fe2000782c0ff */
[----:B------:R-:W-:Y:S01]  /*06c0*/  BSSY.RECONVERGENT B0, `(.L_x_5) ;  /* 0x0000043000007945 */ /* 0x000fe20003800200 */
[----:B------:R-:W-:-:S02]  /*06d0*/  FSEL R6, R6, 0.041666727513074874878, !P0 ;  /* 0x3d2aaabb06067808 */ /* 0x000fc40004000000 */
[----:B------:R-:W-:Y:S02]  /*06e0*/  FSEL R4, R4, -0.00019574658654164522886, P0 ;  /* 0xb94d415304047808 */ /* 0x000fe40000000000 */
[----:B------:R-:W-:Y:S02]  /*06f0*/  FSEL R0, R2, 1, !P0 ;  /* 0x3f80000002007808 */ /* 0x000fe40004000000 */
[----:B------:R-:W-:Y:S01]  /*0700*/  FSEL R9, -R9, -0.4999999701976776123, !P0 ;  /* 0xbeffffff09097808 */ /* 0x000fe20004000100 */
[----:B------:R-:W-:Y:S01]  /*0710*/  FFMA R4, R3, R4, R6 ;  /* 0x0000000403047223 */ /* 0x000fe20000000006 */
[----:B------:R-:W-:Y:S01]  /*0720*/  FSETP.GE.AND P0, PT, |R7|, 105615, PT ;  /* 0x47ce47800700780b */ /* 0x000fe20003f06200 */
[C---:B------:R-:W-:Y:S02]  /*0730*/  FFMA R13, R3.reuse, R0, RZ ;  /* 0x00000000030d7223 */ /* 0x040fe400000000ff */
[----:B------:R-:W-:-:S04]  /*0740*/  FFMA R4, R3, R4, R9 ;  /* 0x0000000403047223 */ /* 0x000fc80000000009 */
[----:B------:R-:W-:-:S04]  /*0750*/  FFMA R13, R13, R4, R0 ;  /* 0x000000040d0d7223 */ /* 0x000fc80000000000 */
[----:B------:R-:W-:Y:S02]  /*0760*/  @P1 FADD R13, RZ, -R13 ;  /* 0x8000000dff0d1221 */ /* 0x000fe40000000000 */
[----:B------:R-:W-:Y:S05]  /*0770*/  @!P0 BRA `(.L_x_6) ;  /* 0x0000000000dc8947 */ /* 0x000fea0003800000 */
        /* <DEDUP_REMOVED lines=11> */
.L_x_7:
        /* <DEDUP_REMOVED lines=25> */
[----:B------:R-:W-:Y:S01]  /*09c0*/  UMOV UR5, 0x3bf921fb ;  /* 0x3bf921fb00057882 */ /* 0x000fe20000000000 */
[----:B------:R-:W-:-:S02]  /*09d0*/  ISETP.GE.AND P1, PT, R7, RZ, PT ;  /* 0x000000ff0700720c */ /* 0x000fc40003f26270 */
[-C--:B--2---:R-:W-:Y:S02]  /*09e0*/  @P0 SHF.L.W.U32.HI R0, R3, R4.reuse, R0 ;  /* 0x0000000403000219 */ /* 0x084fe40000010e00 */
[----:B---3--:R-:W-:-:S04]  /*09f0*/  @P0 SHF.L.W.U32.HI R3, R2, R4, R3 ;  /* 0x0000000402030219 */ /* 0x008fc80000010e03 */
[C---:B------:R-:W-:Y:S01]  /*0a00*/  SHF.L.W.U32.HI R2, R3.reuse, 0x2, R0 ;  /* 0x0000000203027819 */ /* 0x040fe20000010e00 */
[----:B------:R-:W-:-:S03]  /*0a10*/  IMAD.SHL.U32 R3, R3, 0x4, RZ ;  /* 0x0000000403037824 */ /* 0x000fc600078e00ff */
[----:B------:R-:W-:Y:S02]  /*0a20*/  SHF.R.S32.HI R4, RZ, 0x1f, R2 ;  /* 0x0000001fff047819 */ /* 0x000fe40000011402 */
[----:B------:R-:W-:Y:S02]  /*0a30*/  LOP3.LUT R7, R2, R7, RZ, 0x3c, !PT ;  /* 0x0000000702077212 */ /* 0x000fe400078e3cff */
[C---:B------:R-:W-:Y:S02]  /*0a40*/  LOP3.LUT R8, R4.reuse, R3, RZ, 0x3c, !PT ;  /* 0x0000000304087212 */ /* 0x040fe400078e3cff */
[----:B------:R-:W-:Y:S02]  /*0a50*/  LOP3.LUT R9, R4, R2, RZ, 0x3c, !PT ;  /* 0x0000000204097212 */ /* 0x000fe400078e3cff */
[----:B------:R-:W-:Y:S02]  /*0a60*/  SHF.R.U32.HI R3, RZ, 0x1e, R0 ;  /* 0x0000001eff037819 */ /* 0x000fe40000011600 */
[----:B------:R-:W-:-:S02]  /*0a70*/  ISETP.GE.AND P0, PT, R7, RZ, PT ;  /* 0x000000ff0700720c */ /* 0x000fc40003f06270 */
[----:B------:R-:W1:Y:S01]  /*0a80*/  I2F.F64.S64 R8, R8 ;  /* 0x0000000800087312 */ /* 0x000e620000301c00 */
[----:B------:R-:W-:-:S05]  /*0a90*/  LEA.HI R12, R2, R3, RZ, 0x1 ;  /* 0x00000003020c7211 */ /* 0x000fca00078f08ff */
[----:B------:R-:W-:-:S04]  /*0aa0*/  IMAD.MOV R0, RZ, RZ, -R12 ;  /* 0x000000ffff007224 */ /* 0x000fc800078e0a0c */
[----:B------:R-:W-:Y:S01]  /*0ab0*/  @!P1 IMAD.MOV.U32 R12, RZ, RZ, R0 ;  /* 0x000000ffff0c9224 */ /* 0x000fe200078e0000 */
[----:B-1----:R-:W-:-:S10]  /*0ac0*/  DMUL R16, R8, UR4 ;  /* 0x0000000408107c28 */ /* 0x002fd40008000000 */
[----:B------:R-:W1:Y:S02]  /*0ad0*/  F2F.F32.F64 R16, R16 ;  /* 0x0000001000107310 */ /* 0x000e640000301000 */
[----:B01----:R-:W-:-:S07]  /*0ae0*/  FSEL R11, -R16, R16, !P0 ;  /* 0x00000010100b7208 */ /* 0x003fce0004000100 */
.L_x_6:
[----:B------:R-:W-:Y:S05]  /*0af0*/  BSYNC.RECONVERGENT B0 ;  /* 0x0000000000007941 */ /* 0x000fea0003800200 */
.L_x_5:
[----:B------:R-:W0:Y:S02]  /*0b00*/  LDC.64 R2, c[0x0][0x380] ;  /* 0x0000e000ff027b82 */ /* 0x000e240000000a00 */
[----:B0-----:R-:W-:-:S05]  /*0b10*/  IMAD.WIDE R2, R5, 0x8, R2 ;  /* 0x0000000805027825 */ /* 0x001fca00078e0202 */
[----:B------:R-:W2:Y:S01]  /*0b20*/  LDG.E.64 R6, desc[UR6][R2.64] ;  /* 0x0000000602067981 */ /* 0x000ea2000c1e1b00 */
[----:B------:R-:W-:-:S05]  /*0b30*/  IMAD.WIDE R4, R10, 0x8, R2 ;  /* 0x000000080a047825 */ /* 0x000fca00078e0202 */
[----:B------:R-:W3:Y:S01]  /*0b40*/  LDG.E.64 R8, desc[UR6][R4.64] ;  /* 0x0000000604087981 */ /* 0x000ee2000c1e1b00 */
[----:B------:R-:W-:Y:S01]  /*0b50*/  LOP3.LUT R0, R12, 0x1, RZ, 0xc0, !PT ;  /* 0x000000010c007812 */ /* 0x000fe200078ec0ff */
[----:B------:R-:W-:-:S03]  /*0b60*/  FMUL R15, R11, R11 ;  /* 0x0000000b0b0f7220 */ /* 0x000fc60000400000 */
[----:B------:R-:W-:Y:S01]  /*0b70*/  ISETP.NE.U32.AND P0, PT, R0, 0x1, PT ;  /* 0x000000010000780c */ /* 0x000fe20003f05070 */
[----:B------:R-:W-:Y:S01]  /*0b80*/  FFMA R14, R15, R14, -0.0013887860113754868507 ;  /* 0xbab607ed0f0e7423 */ /* 0x000fe2000000000e */
[----:B------:R-:W-:Y:S02]  /*0b90*/  IMAD.MOV.U32 R0, RZ, RZ, 0x3d2aaabb ;  /* 0x3d2aaabbff007424 */ /* 0x000fe400078e00ff */
[----:B------:R-:W-:Y:S02]  /*0ba0*/  IMAD.MOV.U32 R17, RZ, RZ, 0x3effffff ;  /* 0x3effffffff117424 */ /* 0x000fe400078e00ff */
[----:B------:R-:W-:Y:S02]  /*0bb0*/  FSEL R14, R14, -0.00019574658654164522886, !P0 ;  /* 0xb94d41530e0e7808 */ /* 0x000fe40004000000 */
[----:B------:R-:W-:Y:S02]  /*0bc0*/  FSEL R0, R0, 0.0083327032625675201416, !P0 ;  /* 0x3c0885e400007808 */ /* 0x000fe40004000000 */
[----:B------:R-:W-:-:S02]  /*0bd0*/  FSEL R17, -R17, -0.16666662693023681641, !P0 ;  /* 0xbe2aaaa811117808 */ /* 0x000fc40004000100 */
[----:B------:R-:W-:Y:S01]  /*0be0*/  LOP3.LUT P1, RZ, R12, 0x2, RZ, 0xc0, !PT ;  /* 0x000000020cff7812 */ /* 0x000fe2000782c0ff */
[----:B------:R-:W-:Y:S01]  /*0bf0*/  FFMA R14, R15, R14, R0 ;  /* 0x0000000e0f0e7223 */ /* 0x000fe20000000000 */
[----:B------:R-:W-:-:S03]  /*0c00*/  FSEL R0, R11, 1, P0 ;  /* 0x3f8000000b007808 */ /* 0x000fc60000000000 */
[C---:B------:R-:W-:Y:S02]  /*0c10*/  FFMA R14, R15.reuse, R14, R17 ;  /* 0x0000000e0f0e7223 */ /* 0x040fe40000000011 */
[----:B------:R-:W-:-:S04]  /*0c20*/  FFMA R15, R15, R0, RZ ;  /* 0x000000000f0f7223 */ /* 0x000fc800000000ff */
[----:B------:R-:W-:-:S04]  /*0c30*/  FFMA R0, R15, R14, R0 ;  /* 0x0000000e0f007223 */ /* 0x000fc80000000000 */
[----:B------:R-:W-:-:S04]  /*0c40*/  @P1 FADD R0, RZ, -R0 ;  /* 0x80000000ff001221 */ /* 0x000fc80000000000 */
[C---:B---3--:R-:W-:Y:S01]  /*0c50*/  FMUL R10, R0.reuse, R9 ;  /* 0x00000009000a7220 */ /* 0x048fe20000400000 */
[----:B------:R-:W-:-:S03]  /*0c60*/  FMUL R0, R0, R8 ;  /* 0x0000000800007220 */ /* 0x000fc60000400000 */
[C---:B------:R-:W-:Y:S01]  /*0c70*/  FFMA R11, R13.reuse, R8, -R10 ;  /* 0x000000080d0b7223 */ /* 0x040fe2000000080a */
[----:B------:R-:W-:-:S03]  /*0c80*/  FFMA R0, R13, R9, R0 ;  /* 0x000000090d007223 */ /* 0x000fc60000000000 */
[C-C-:B--2---:R-:W-:Y:S01]  /*0c90*/  FADD R8, R6.reuse, R11.reuse ;  /* 0x0000000b06087221 */ /* 0x144fe20000000000 */
[C-C-:B------:R-:W-:Y:S01]  /*0ca0*/  FADD R9, R7.reuse, R0.reuse ;  /* 0x0000000007097221 */ /* 0x140fe20000000000 */
[----:B------:R-:W-:Y:S01]  /*0cb0*/  FADD R6, R6, -R11 ;  /* 0x8000000b06067221 */ /* 0x000fe20000000000 */
[----:B------:R-:W-:-:S03]  /*0cc0*/  FADD R7, R7, -R0 ;  /* 0x8000000007077221 */ /* 0x000fc60000000000 */
[----:B------:R-:W-:Y:S04]  /*0cd0*/  STG.E.64 desc[UR6][R2.64], R8 ;  /* 0x0000000802007986 */ /* 0x000fe8000c101b06 */
[----:B------:R-:W-:Y:S01]  /*0ce0*/  STG.E.64 desc[UR6][R4.64], R6 ;  /* 0x0000000604007986 */ /* 0x000fe2000c101b06 */
[----:B------:R-:W-:Y:S05]  /*0cf0*/  EXIT ;  /* 0x000000000000794d */ /* 0x000fea0003800000 */
        .weak           $__internal_0_$__cuda_sm3x_div_rn_noftz_f32_slowpath
        .type           $__internal_0_$__cuda_sm3x_div_rn_noftz_f32_slowpath,@function
        .size           $__internal_0_$__cuda_sm3x_div_rn_noftz_f32_slowpath,(.L_x_20 - $__internal_0_$__cuda_sm3x_div_rn_noftz_f32_slowpath)
$__internal_0_$__cuda_sm3x_div_rn_noftz_f32_slowpath:
[--C-:B------:R-:W-:Y:S01]  /*0d00*/  SHF.R.U32.HI R6, RZ, 0x17, R3.reuse ;  /* 0x00000017ff067819 */ /* 0x100fe20000011603 */
[----:B------:R-:W-:Y:S01]  /*0d10*/  BSSY.RECONVERGENT B1, `(.L_x_8) ;  /* 0x0000064000017945 */ /* 0x000fe20003800200 */
[--C-:B------:R-:W-:Y:S01]  /*0d20*/  SHF.R.U32.HI R4, RZ, 0x17, R0.reuse ;  /* 0x00000017ff047819 */ /* 0x100fe20000011600 */
[----:B------:R-:W-:Y:S01]  /*0d30*/  IMAD.MOV.U32 R7, RZ, RZ, R0 ;  /* 0x000000ffff077224 */ /* 0x000fe200078e0000 */
[----:B------:R-:W-:Y:S01]  /*0d40*/  LOP3.LUT R6, R6, 0xff, RZ, 0xc0, !PT ;  /* 0x000000ff06067812 */ /* 0x000fe200078ec0ff */
[----:B------:R-:W-:Y:S01]  /*0d50*/  IMAD.MOV.U32 R8, RZ, RZ, R3 ;  /* 0x000000ffff087224 */ /* 0x000fe200078e0003 */
[----:B------:R-:W-:-:S03]  /*0d60*/  LOP3.LUT R4, R4, 0xff, RZ, 0xc0, !PT ;  /* 0x000000ff04047812 */ /* 0x000fc600078ec0ff */
[----:B------:R-:W-:Y:S02]  /*0d70*/  VIADD R12, R6, 0xffffffff ;  /* 0xffffffff060c7836 */ /* 0x000fe40000000000 */
[----:B------:R-:W-:-:S03]  /*0d80*/  VIADD R11, R4, 0xffffffff ;  /* 0xffffffff040b7836 */ /* 0x000fc60000000000 */
[----:B------:R-:W-:-:S04]  /*0d90*/  ISETP.GT.U32.AND P0, PT, R12, 0xfd, PT ;  /* 0x000000fd0c00780c */ /* 0x000fc80003f04070 */
[----:B------:R-:W-:-:S13]  /*0da0*/  ISETP.GT.U32.OR P0, PT, R11, 0xfd, P0 ;  /* 0x000000fd0b00780c */ /* 0x000fda0000704470 */
[----:B------:R-:W-:Y:S01]  /*0db0*/  @!P0 IMAD.MOV.U32 R9, RZ, RZ, RZ ;  /* 0x000000ffff098224 */ /* 0x000fe200078e00ff */
[----:B------:R-:W-:Y:S06]  /*0dc0*/  @!P0 BRA `(.L_x_9) ;  /* 0x00000000005c8947 */ /* 0x000fec0003800000 */
[----:B------:R-:W-:Y:S02]  /*0dd0*/  FSETP.GTU.FTZ.AND P0, PT, |R0|, +INF , PT ;  /* 0x7f8000000000780b */ /* 0x000fe40003f1c200 */
[----:B------:R-:W-:-:S04]  /*0de0*/  FSETP.GTU.FTZ.AND P1, PT, |R3|, +INF , PT ;  /* 0x7f8000000300780b */ /* 0x000fc80003f3c200 */
[----:B------:R-:W-:-:S13]  /*0df0*/  PLOP3.LUT P0, PT, P0, P1, PT, 0xf8, 0x8f ;  /* 0x00000000008f781c */ /* 0x000fda0000703f70 */
[----:B------:R-:W-:Y:S05]  /*0e00*/  @P0 BRA `(.L_x_10) ;  /* 0x00000004004c0947 */ /* 0x000fea0003800000 */
[----:B------:R-:W-:-:S13]  /*0e10*/  LOP3.LUT P0, RZ, R8, 0x7fffffff, R7, 0xc8, !PT ;  /* 0x7fffffff08ff7812 */ /* 0x000fda000780c807 */
[----:B------:R-:W-:Y:S05]  /*0e20*/  @!P0 BRA `(.L_x_11) ;  /* 0x00000004003c8947 */ /* 0x000fea0003800000 */
[C---:B------:R-:W-:Y:S02]  /*0e30*/  FSETP.NEU.FTZ.AND P2, PT, |R0|.reuse, +INF , PT ;  /* 0x7f8000000000780b */ /* 0x040fe40003f5d200 */
[----:B------:R-:W-:Y:S02]  /*0e40*/  FSETP.NEU.FTZ.AND P1, PT, |R3|, +INF , PT ;  /* 0x7f8000000300780b */ /* 0x000fe40003f3d200 */
[----:B------:R-:W-:-:S11]  /*0e50*/  FSETP.NEU.FTZ.AND P0, PT, |R0|, +INF , PT ;  /* 0x7f8000000000780b */ /* 0x000fd60003f1d200 */
[----:B------:R-:W-:Y:S05]  /*0e60*/  @!P1 BRA !P2, `(.L_x_11) ;  /* 0x00000004002c9947 */ /* 0x000fea0005000000 */
[----:B------:R-:W-:-:S04]  /*0e70*/  LOP3.LUT P2, RZ, R7, 0x7fffffff, RZ, 0xc0, !PT ;  /* 0x7fffffff07ff7812 */ /* 0x000fc8000784c0ff */
[----:B------:R-:W-:-:S13]  /*0e80*/  PLOP3.LUT P1, PT, P1, P2, PT, 0x2f, 0xf2 ;  /* 0x0000000000f2781c */ /* 0x000fda0000f24577 */
[----:B------:R-:W-:Y:S05]  /*0e90*/  @P1 BRA `(.L_x_12) ;  /* 0x0000000400181947 */ /* 0x000fea0003800000 */
[----:B------:R-:W-:-:S04]  /*0ea0*/  LOP3.LUT P1, RZ, R8, 0x7fffffff, RZ, 0xc0, !PT ;  /* 0x7fffffff08ff7812 */ /* 0x000fc8000782c0ff */
[----:B------:R-:W-:-:S13]  /*0eb0*/  PLOP3.LUT P0, PT, P0, P1, PT, 0x2f, 0xf2 ;  /* 0x0000000000f2781c */ /* 0x000fda0000702577 */
[----:B------:R-:W-:Y:S05]  /*0ec0*/  @P0 BRA `(.L_x_13) ;  /* 0x0000000400000947 */ /* 0x000fea0003800000 */
[----:B------:R-:W-:Y:S02]  /*0ed0*/  ISETP.GE.AND P0, PT, R11, RZ, PT ;  /* 0x000000ff0b00720c */ /* 0x000fe40003f06270 */
[----:B------:R-:W-:-:S11]  /*0ee0*/  ISETP.GE.AND P1, PT, R12, RZ, PT ;  /* 0x000000ff0c00720c */ /* 0x000fd60003f26270 */
[----:B------:R-:W-:Y:S02]  /*0ef0*/  @P0 IMAD.MOV.U32 R9, RZ, RZ, RZ ;  /* 0x000000ffff090224 */ /* 0x000fe400078e00ff */
[----:B------:R-:W-:Y:S01]  /*0f00*/  @!P0 FFMA R7, R0, 1.84467440737095516160e+19, RZ ;  /* 0x5f80000000078823 */ /* 0x000fe200000000ff */
[----:B------:R-:W-:Y:S02]  /*0f10*/  @!P0 IMAD.MOV.U32 R9, RZ, RZ, -0x40 ;  /* 0xffffffc0ff098424 */ /* 0x000fe400078e00ff */
[----:B------:R-:W-:Y:S02]  /*0f20*/  @!P1 FFMA R8, R3, 1.84467440737095516160e+19, RZ ;  /* 0x5f80000003089823 */ /* 0x000fe400000000ff */
[----:B------:R-:W-:-:S07]  /*0f30*/  @!P1 VIADD R9, R9, 0x40 ;  /* 0x0000004009099836 */ /* 0x000fce0000000000 */
.L_x_9:
[----:B------:R-:W-:Y:S01]  /*0f40*/  LEA R3, R6, 0xc0800000, 0x17 ;  /* 0xc080000006037811 */ /* 0x000fe200078eb8ff */
[----:B------:R-:W-:Y:S01]  /*0f50*/  VIADD R4, R4, 0xffffff81 ;  /* 0xffffff8104047836 */ /* 0x000fe20000000000 */
[----:B------:R-:W-:Y:S03]  /*0f60*/  BSSY.RECONVERGENT B2, `(.L_x_14) ;  /* 0x0000035000027945 */ /* 0x000fe60003800200 */
[----:B------:R-:W-:Y:S02]  /*0f70*/  IMAD.IADD R3, R8, 0x1, -R3 ;  /* 0x0000000108037824 */ /* 0x000fe400078e0a03 */
[C---:B------:R-:W-:Y:S01]  /*0f80*/  IMAD R0, R4.reuse, -0x800000, R7 ;  /* 0xff80000004007824 */ /* 0x040fe200078e0207 */
[----:B------:R-:W-:Y:S01]  /*0f90*/  IADD3 R4, PT, PT, R4, 0x7f, -R6 ;  /* 0x0000007f04047810 */ /* 0x000fe20007ffe806 */
[----:B------:R-:W0:Y:S01]  /*0fa0*/  MUFU.RCP R8, R3 ;  /* 0x0000000300087308 */ /* 0x000e220000001000 */
[----:B------:R-:W-:-:S03]  /*0fb0*/  FADD.FTZ R11, -R3, -RZ ;  /* 0x800000ff030b7221 */ /* 0x000fc60000010100 */
[----:B------:R-:W-:Y:S02]  /*0fc0*/  IMAD.IADD R4, R4, 0x1, R9 ;  /* 0x0000000104047824 */ /* 0x000fe400078e0209 */
[----:B0-----:R-:W-:-:S04]  /*0fd0*/  FFMA R13, R8, R11, 1 ;  /* 0x3f800000080d7423 */ /* 0x001fc8000000000b */
[----:B------:R-:W-:-:S04]  /*0fe0*/  FFMA R12, R8, R13, R8 ;  /* 0x0000000d080c7223 */ /* 0x000fc80000000008 */
[----:B------:R-:W-:-:S04]  /*0ff0*/  FFMA R7, R0, R12, RZ ;  /* 0x0000000c00077223 */ /* 0x000fc800000000ff */
[----:B------:R-:W-:-:S04]  /*1000*/  FFMA R8, R11, R7, R0 ;  /* 0x000000070b087223 */ /* 0x000fc80000000000 */
[----:B------:R-:W-:-:S04]  /*1010*/  FFMA R7, R12, R8, R7 ;  /* 0x000000080c077223 */ /* 0x000fc80000000007 */
[----:B------:R-:W-:-:S04]  /*1020*/  FFMA R8, R11, R7, R0 ;  /* 0x000000070b087223 */ /* 0x000fc80000000000 */
[----:B------:R-:W-:-:S05]  /*1030*/  FFMA R0, R12, R8, R7 ;  /* 0x000000080c007223 */ /* 0x000fca0000000007 */
[----:B------:R-:W-:-:S04]  /*1040*/  SHF.R.U32.HI R3, RZ, 0x17, R0 ;  /* 0x00000017ff037819 */ /* 0x000fc80000011600 */
[----:B------:R-:W-:-:S05]  /*1050*/  LOP3.LUT R3, R3, 0xff, RZ, 0xc0, !PT ;  /* 0x000000ff03037812 */ /* 0x000fca00078ec0ff */
[----:B------:R-:W-:-:S04]  /*1060*/  IMAD.IADD R9, R3, 0x1, R4 ;  /* 0x0000000103097824 */ /* 0x000fc800078e0204 */
[----:B------:R-:W-:-:S05]  /*1070*/  VIADD R3, R9, 0xffffffff ;  /* 0xffffffff09037836 */ /* 0x000fca0000000000 */
[----:B------:R-:W-:-:S13]  /*1080*/  ISETP.GE.U32.AND P0, PT, R3, 0xfe, PT ;  /* 0x000000fe0300780c */ /* 0x000fda0003f06070 */
[----:B------:R-:W-:Y:S05]  /*1090*/  @!P0 BRA `(.L_x_15) ;  /* 0x0000000000808947 */ /* 0x000fea0003800000 */
[----:B------:R-:W-:-:S13]  /*10a0*/  ISETP.GT.AND P0, PT, R9, 0xfe, PT ;  /* 0x000000fe0900780c */ /* 0x000fda0003f04270 */
[----:B------:R-:W-:Y:S05]  /*10b0*/  @P0 BRA `(.L_x_16) ;  /* 0x00000000006c0947 */ /* 0x000fea0003800000 */
[----:B------:R-:W-:-:S13]  /*10c0*/  ISETP.GE.AND P0, PT, R9, 0x1, PT ;  /* 0x000000010900780c */ /* 0x000fda0003f06270 */
[----:B------:R-:W-:Y:S05]  /*10d0*/  @P0 BRA `(.L_x_17) ;  /* 0x0000000000740947 */ /* 0x000fea0003800000 */
[----:B------:R-:W-:Y:S02]  /*10e0*/  ISETP.GE.AND P0, PT, R9, -0x18, PT ;  /* 0xffffffe80900780c */ /* 0x000fe40003f06270 */
[----:B------:R-:W-:-:S11]  /*10f0*/  LOP3.LUT R0, R0, 0x80000000, RZ, 0xc0, !PT ;  /* 0x8000000000007812 */ /* 0x000fd600078ec0ff */
[----:B------:R-:W-:Y:S05]  /*1100*/  @!P0 BRA `(.L_x_17) ;  /* 0x0000000000688947 */ /* 0x000fea0003800000 */
[CCC-:B------:R-:W-:Y:S01]  /*1110*/  FFMA.RZ R3, R12.reuse, R8.reuse, R7.reuse ;  /* 0x000000080c037223 */ /* 0x1c0fe2000000c007 */
[CCC-:B------:R-:W-:Y:S01]  /*1120*/  FFMA.RM R4, R12.reuse, R8.reuse, R7.reuse ;  /* 0x000000080c047223 */ /* 0x1c0fe20000004007 */
[C---:B------:R-:W-:Y:S02]  /*1130*/  ISETP.NE.AND P2, PT, R9.reuse, RZ, PT ;  /* 0x000000ff0900720c */ /* 0x040fe40003f45270 */
[----:B------:R-:W-:Y:S02]  /*1140*/  ISETP.NE.AND P1, PT, R9, RZ, PT ;  /* 0x000000ff0900720c */ /* 0x000fe40003f25270 */
[----:B------:R-:W-:Y:S01]  /*1150*/  LOP3.LUT R6, R3, 0x7fffff, RZ, 0xc0, !PT ;  /* 0x007fffff03067812 */ /* 0x000fe200078ec0ff */
[----:B------:R-:W-:Y:S01]  /*1160*/  FFMA.RP R3, R12, R8, R7 ;  /* 0x000000080c037223 */ /* 0x000fe20000008007 */
[----:B------:R-:W-:Y:S02]  /*1170*/  VIADD R7, R9, 0x20 ;  /* 0x0000002009077836 */ /* 0x000fe40000000000 */
[----:B------:R-:W-:Y:S01]  /*1180*/  LOP3.LUT R6, R6, 0x800000, RZ, 0xfc, !PT ;  /* 0x0080000006067812 */ /* 0x000fe200078efcff */
[----:B------:R-:W-:Y:S01]  /*1190*/  IMAD.MOV R8, RZ, RZ, -R9 ;  /* 0x000000ffff087224 */ /* 0x000fe200078e0a09 */
[----:B------:R-:W-:-:S02]  /*11a0*/  FSETP.NEU.FTZ.AND P0, PT, R3, R4, PT ;  /* 0x000000040300720b */ /* 0x000fc40003f1d000 */
[----:B------:R-:W-:Y:S02]  /*11b0*/  SHF.L.U32 R7, R6, R7, RZ ;  /* 0x0000000706077219 */ /* 0x000fe400000006ff */
[----:B------:R-:W-:Y:S02]  /*11c0*/  SEL R3, R8, RZ, P2 ;  /* 0x000000ff08037207 */ /* 0x000fe40001000000 */
[----:B------:R-:W-:Y:S02]  /*11d0*/  ISETP.NE.AND P1, PT, R7, RZ, P1 ;  /* 0x000000ff0700720c */ /* 0x000fe40000f25270 */
[----:B------:R-:W-:Y:S02]  /*11e0*/  SHF.R.U32.HI R3, RZ, R3, R6 ;  /* 0x00000003ff037219 */ /* 0x000fe40000011606 */
[----:B------:R-:W-:Y:S02]  /*11f0*/  PLOP3.LUT P0, PT, P0, P1, PT, 0xf8, 0x8f ;  /* 0x00000000008f781c */ /* 0x000fe40000703f70 */
[----:B------:R-:W-:-:S02]  /*1200*/  SHF.R.U32.HI R7, RZ, 0x1, R3 ;  /* 0x00000001ff077819 */ /* 0x000fc40000011603 */
[----:B------:R-:W-:-:S04]  /*1210*/  SEL R4, RZ, 0x1, !P0 ;  /* 0x00000001ff047807 */ /* 0x000fc80004000000 */
[----:B------:R-:W-:-:S04]  /*1220*/  LOP3.LUT R4, R4, 0x1, R7, 0xf8, !PT ;  /* 0x0000000104047812 */ /* 0x000fc800078ef807 */
[----:B------:R-:W-:-:S05]  /*1230*/  LOP3.LUT R4, R4, R3, RZ, 0xc0, !PT ;  /* 0x0000000304047212 */ /* 0x000fca00078ec0ff */
[----:B------:R-:W-:-:S05]  /*1240*/  IMAD.IADD R7, R7, 0x1, R4 ;  /* 0x0000000107077824 */ /* 0x000fca00078e0204 */
[----:B------:R-:W-:Y:S01]  /*1250*/  LOP3.LUT R0, R7, R0, RZ, 0xfc, !PT ;  /* 0x0000000007007212 */ /* 0x000fe200078efcff */
[----:B------:R-:W-:Y:S06]  /*1260*/  BRA `(.L_x_17) ;  /* 0x0000000000107947 */ /* 0x000fec0003800000 */
.L_x_16:
[----:B------:R-:W-:-:S04]  /*1270*/  LOP3.LUT R0, R0, 0x80000000, RZ, 0xc0, !PT ;  /* 0x8000000000007812 */ /* 0x000fc800078ec0ff */
[----:B------:R-:W-:Y:S01]  /*1280*/  LOP3.LUT R0, R0, 0x7f800000, RZ, 0xfc, !PT ;  /* 0x7f80000000007812 */ /* 0x000fe200078efcff */
[----:B------:R-:W-:Y:S06]  /*1290*/  BRA `(.L_x_17) ;  /* 0x0000000000047947 */ /* 0x000fec0003800000 */
.L_x_15:
[----:B------:R-:W-:-:S07]  /*12a0*/  IMAD R0, R4, 0x800000, R0 ;  /* 0x0080000004007824 */ /* 0x000fce00078e0200 */
.L_x_17:
[----:B------:R-:W-:Y:S05]  /*12b0*/  BSYNC.RECONVERGENT B2 ;  /* 0x0000000000027941 */ /* 0x000fea0003800200 */
.L_x_14:
[----:B------:R-:W-:Y:S05]  /*12c0*/  BRA `(.L_x_18) ;  /* 0x0000000000207947 */ /* 0x000fea0003800000 */
.L_x_13:
[----:B------:R-:W-:-:S04]  /*12d0*/  LOP3.LUT R0, R8, 0x80000000, R7, 0x48, !PT ;  /* 0x8000000008007812 */ /* 0x000fc800078e4807 */
[----:B------:R-:W-:Y:S01]  /*12e0*/  LOP3.LUT R0, R0, 0x7f800000, RZ, 0xfc, !PT ;  /* 0x7f80000000007812 */ /* 0x000fe200078efcff */
[----:B------:R-:W-:Y:S06]  /*12f0*/  BRA `(.L_x_18) ;  /* 0x0000000000147947 */ /* 0x000fec0003800000 */
.L_x_12:
[----:B------:R-:W-:Y:S01]  /*1300*/  LOP3.LUT R0, R8, 0x80000000, R7, 0x48, !PT ;  /* 0x8000000008007812 */ /* 0x000fe200078e4807 */
[----:B------:R-:W-:Y:S06]  /*1310*/  BRA `(.L_x_18) ;  /* 0x00000000000c7947 */ /* 0x000fec0003800000 */
.L_x_11:
[----:B------:R-:W0:Y:S01]  /*1320*/  MUFU.RSQ R0, -QNAN ;  /* 0xffc0000000007908 */ /* 0x000e220000001400 */
[----:B------:R-:W-:Y:S05]  /*1330*/  BRA `(.L_x_18) ;  /* 0x0000000000047947 */ /* 0x000fea0003800000 */
.L_x_10:
[----:B------:R-:W-:-:S07]  /*1340*/  FADD.FTZ R0, R0, R3 ;  /* 0x0000000300007221 */ /* 0x000fce0000010000 */
.L_x_18:
[----:B------:R-:W-:Y:S05]  /*1350*/  BSYNC.RECONVERGENT B1 ;  /* 0x0000000000017941 */ /* 0x000fea0003800200 */
.L_x_8:
[----:B------:R-:W-:-:S04]  /*1360*/  IMAD.MOV.U32 R3, RZ, RZ, 0x0 ;  /* 0x00000000ff037424 */ /* 0x000fc800078e00ff */
[----:B0-----:R-:W-:Y:S05]  /*1370*/  RET.REL.NODEC R2 `(_Z19butterflyStepKernelP6float2ib) ;  /* 0xffffffec02207950 */ /* 0x001fea0003c3ffff */
.L_x_19:
[----:B------:R-:W-:-:S00]  /*1380*/  BRA `(.L_x_19) ;  /* 0xfffffffc00fc7947 */ /* 0x000fc0000383ffff */
[----:B------:R-:W-:-:S00]  /*1390*/  NOP ;  /* 0x0000000000007918 */ /* 0x000fc00000000000 */
        /* <DEDUP_REMOVED lines=14> */
.L_x_20:


//--------------------- .nv.global.init           --------------------------
	.section	.nv.global.init,"aw",@progbits
	.align	4
.nv.global.init:
	.type		__cudart_i2opi_f,@object
	.size		__cudart_i2opi_f,(.L_0 - __cudart_i2opi_f)
__cudart_i2opi_f:
        /*0000*/ 	.byte	0x41, 0x90, 0x43, 0x3c, 0x99, 0x95, 0x62, 0xdb, 0xc0, 0xdd, 0x34, 0xf5, 0xd1, 0x57, 0x27, 0xfc
        /*0010*/ 	.byte	0x29, 0x15, 0x44, 0x4e, 0x6e, 0x83, 0xf9, 0xa2
.L_0:


//--------------------- .nv.shared.reserved.0     --------------------------
	.section	.nv.shared.reserved.0,"aw",@nobits
	.weak		__nv_reservedSMEM_offset_0_alias
	.size		__nv_reservedSMEM_offset_0_alias, 0, 64
	.other		__nv_reservedSMEM_offset_0_alias,@"STO_CUDA_RESERVED_SHARED STV_DEFAULT"
__nv_reservedSMEM_offset_0_alias:
	.zero		0
	.zero		64


//--------------------- .nv.constant0._Z19butterflyStepKernelP6float2ib --------------------------
	.section	.nv.constant0._Z19butterflyStepKernelP6float2ib,"a",@progbits
	.sectionflags	@""
	.align	4
.nv.constant0._Z19butterflyStepKernelP6float2ib:
	.zero		909


//--------------------- SYMBOLS --------------------------

	.type		.nv.reservedSmem.offset0,@object
	.size		.nv.reservedSmem.offset0,0x4
